	.headerflags	@"EF_CUDA_TEXMODE_UNIFIED EF_CUDA_64BIT_ADDRESS EF_CUDA_ACCELERATORS EF_CUDA_SM90 EF_CUDA_VIRTUAL_SM(EF_CUDA_SM90)"
	.elftype	@"ET_EXEC"


//--------------------- .nv.info                  --------------------------
	.section	.nv.info,"",@"SHT_CUDA_INFO"
	.align	4


	//----- nvinfo : EIATTR_REGCOUNT
	.align		4
        /*0000*/ 	.byte	0x04, 0x2f
        /*0002*/ 	.short	(.L_1 - .L_0)
	.align		4
.L_0:
        /*0004*/ 	.word	index@(triton_poi_fused_sub_5)
        /*0008*/ 	.word	0x0000000e


	//----- nvinfo : EIATTR_MIN_STACK_SIZE
	.align		4
.L_1:
        /*000c*/ 	.byte	0x04, 0x12
        /*000e*/ 	.short	(.L_3 - .L_2)
	.align		4
.L_2:
        /*0010*/ 	.word	index@(triton_poi_fused_sub_5)
        /*0014*/ 	.word	0x00000000


	//----- nvinfo : EIATTR_FRAME_SIZE
	.align		4
.L_3:
        /*0018*/ 	.byte	0x04, 0x11
        /*001a*/ 	.short	(.L_5 - .L_4)
	.align		4
.L_4:
        /*001c*/ 	.word	index@(triton_poi_fused_sub_5)
        /*0020*/ 	.word	0x00000000


	//----- nvinfo : EIATTR_MIN_STACK_SIZE
	.align		4
.L_5:
        /*0024*/ 	.byte	0x04, 0x12
        /*0026*/ 	.short	(.L_7 - .L_6)
	.align		4
.L_6:
        /*0028*/ 	.word	index@(triton_poi_fused_sub_5)
        /*002c*/ 	.word	0x00000000
.L_7:


//--------------------- .nv.info.triton_poi_fused_sub_5 --------------------------
	.section	.nv.info.triton_poi_fused_sub_5,"",@"SHT_CUDA_INFO"
	.sectionflags	@""
	.align	4


	//----- nvinfo : EIATTR_CUDA_API_VERSION
	.align		4
        /*0000*/ 	.byte	0x04, 0x37
        /*0002*/ 	.short	(.L_9 - .L_8)
.L_8:
        /*0004*/ 	.word	0x0000007c


	//----- nvinfo : EIATTR_KPARAM_INFO
	.align		4
.L_9:
        /*0008*/ 	.byte	0x04, 0x17
        /*000a*/ 	.short	(.L_11 - .L_10)
.L_10:
        /*000c*/ 	.word	0x00000000
        /*0010*/ 	.short	0x0003
        /*0012*/ 	.short	0x0018
        /*0014*/ 	.byte	0x00, 0xf0, 0x11, 0x00


	//----- nvinfo : EIATTR_KPARAM_INFO
	.align		4
.L_11:
        /*0018*/ 	.byte	0x04, 0x17
        /*001a*/ 	.short	(.L_13 - .L_12)
.L_12:
        /*001c*/ 	.word	0x00000000
        /*0020*/ 	.short	0x0002
        /*0022*/ 	.short	0x0010
        /*0024*/ 	.byte	0x00, 0xf4, 0x21, 0x00


	//----- nvinfo : EIATTR_KPARAM_INFO
	.align		4
.L_13:
        /*0028*/ 	.byte	0x04, 0x17
        /*002a*/ 	.short	(.L_15 - .L_14)
.L_14:
        /*002c*/ 	.word	0x00000000
        /*0030*/ 	.short	0x0001
        /*0032*/ 	.short	0x0008
        /*0034*/ 	.byte	0x00, 0xf4, 0x21, 0x00


	//----- nvinfo : EIATTR_KPARAM_INFO
	.align		4
.L_15:
        /*0038*/ 	.byte	0x04, 0x17
        /*003a*/ 	.short	(.L_17 - .L_16)
.L_16:
        /*003c*/ 	.word	0x00000000
        /*0040*/ 	.short	0x0000
        /*0042*/ 	.short	0x0000
        /*0044*/ 	.byte	0x00, 0xf4, 0x21, 0x00


	//----- nvinfo : EIATTR_SPARSE_MMA_MASK
	.align		4
.L_17:
        /*0048*/ 	.byte	0x03, 0x50
        /*004a*/ 	.short	0x0000


	//----- nvinfo : EIATTR_MAXREG_COUNT
	.align		4
        /*004c*/ 	.byte	0x03, 0x1b
        /*004e*/ 	.short	0x00ff


	//----- nvinfo : EIATTR_EXIT_INSTR_OFFSETS
	.align		4
        /*0050*/ 	.byte	0x04, 0x1c
        /*0052*/ 	.short	(.L_19 - .L_18)


	//   ....[0]....
.L_18:
        /*0054*/ 	.word	0x00000190


	//   ....[1]....
        /*0058*/ 	.word	0x000001b0


	//----- nvinfo : EIATTR_REQNTID
	.align		4
.L_19:
        /*005c*/ 	.byte	0x04, 0x10
        /*005e*/ 	.short	(.L_21 - .L_20)
.L_20:
        /*0060*/ 	.word	0x00000020
        /*0064*/ 	.word	0x00000001
        /*0068*/ 	.word	0x00000001


	//----- nvinfo : EIATTR_CBANK_PARAM_SIZE
	.align		4
.L_21:
        /*006c*/ 	.byte	0x03, 0x19
        /*006e*/ 	.short	0x001c


	//----- nvinfo : EIATTR_PARAM_CBANK
	.align		4
        /*0070*/ 	.byte	0x04, 0x0a
        /*0072*/ 	.short	(.L_23 - .L_22)
	.align		4
.L_22:
        /*0074*/ 	.word	index@(.nv.constant0.triton_poi_fused_sub_5)
        /*0078*/ 	.short	0x0210
        /*007a*/ 	.short	0x001c


	//----- nvinfo : EIATTR_SW_WAR
	.align		4
.L_23:
        /*007c*/ 	.byte	0x04, 0x36
        /*007e*/ 	.short	(.L_25 - .L_24)
.L_24:
        /*0080*/ 	.word	0x00000008
.L_25:


//--------------------- .nv.callgraph             --------------------------
	.section	.nv.callgraph,"",@"SHT_CUDA_CALLGRAPH"
	.align	4
	.sectionentsize	8
	.align		4
        /*0000*/ 	.word	0x00000000
	.align		4
        /*0004*/ 	.word	0xffffffff
	.align		4
        /*0008*/ 	.word	0x00000000
	.align		4
        /*000c*/ 	.word	0xfffffffe
	.align		4
        /*0010*/ 	.word	0x00000000
	.align		4
        /*0014*/ 	.word	0xfffffffd
	.align		4
        /*0018*/ 	.word	0x00000000
	.align		4
        /*001c*/ 	.word	0xfffffffc


//--------------------- .text.triton_poi_fused_sub_5 --------------------------
	.section	.text.triton_poi_fused_sub_5,"ax",@progbits
	.align	128
        .global         triton_poi_fused_sub_5
        .type           triton_poi_fused_sub_5,@function
        .size           triton_poi_fused_sub_5,(.L_x_1 - triton_poi_fused_sub_5)
        .other          triton_poi_fused_sub_5,@"STO_CUDA_ENTRY STV_DEFAULT"
triton_poi_fused_sub_5:
.text.triton_poi_fused_sub_5:
[----:B------:R-:W0:Y:S02]  /*0000*/  LDC R1, c[0x0][0x28] ;  /* 0x00000a00ff017b82 */ /* 0x000e240000000800 */
[----:B------:R-:W1:Y:S01]  /*0010*/  S2R R8, SR_TID.X ;  /* 0x0000000000087919 */ /* 0x000e620000002100 */
[----:B------:R-:W2:Y:S01]  /*0020*/  LDC.64 R4, c[0x0][0x218] ;  /* 0x00008600ff047b82 */ /* 0x000ea20000000a00 */
[----:B------:R-:W-:Y:S01]  /*0030*/  IMAD.MOV.U32 R11, RZ, RZ, RZ ;  /* 0x000000ffff0b7224 */ /* 0x000fe200078e00ff */
[----:B------:R-:W-:Y:S01]  /*0040*/  ULDC.64 UR4, c[0x0][0x208] ;  /* 0x0000820000047ab9 */ /* 0x000fe20000000a00 */
[----:B------:R-:W3:Y:S05]  /*0050*/  S2R R9, SR_CTAID.X ;  /* 0x0000000000097919 */ /* 0x000eea0000002500 */
[----:B------:R-:W4:Y:S01]  /*0060*/  LDC.64 R2, c[0x0][0x210] ;  /* 0x00008400ff027b82 */ /* 0x000f220000000a00 */
[----:B-1----:R-:W-:-:S02]  /*0070*/  LOP3.LUT R0, R8, 0xf, RZ, 0xc0, !PT ;  /* 0x0000000f08007812 */ /* 0x002fc400078ec0ff */
[----:B---3--:R-:W-:-:S03]  /*0080*/  SHF.R.S32.HI R6, RZ, 0x1b, R9 ;  /* 0x0000001bff067819 */ /* 0x008fc60000011409 */
[----:B------:R-:W-:Y:S01]  /*0090*/  IMAD R9, R9, 0x10, R0 ;  /* 0x0000001009097824 */ /* 0x000fe200078e0200 */
[----:B------:R-:W-:-:S03]  /*00a0*/  SGXT R0, R6, 0x1 ;  /* 0x000000010600781a */ /* 0x000fc60000000200 */
[C---:B----4-:R-:W-:Y:S01]  /*00b0*/  IMAD.WIDE R2, R9.reuse, 0x4, R2 ;  /* 0x0000000409027825 */ /* 0x050fe200078e0202 */
[----:B------:R-:W-:Y:S02]  /*00c0*/  ISETP.GE.AND P0, PT, R9, 0x10, PT ;  /* 0x000000100900780c */ /* 0x000fe40003f06270 */
[----:B------:R-:W-:-:S04]  /*00d0*/  LEA.HI R0, R0, R9, RZ, 0x2 ;  /* 0x0000000900007211 */ /* 0x000fc800078f10ff */
[----:B------:R-:W-:-:S05]  /*00e0*/  LOP3.LUT R0, R0, 0xfffffffc, RZ, 0xc0, !PT ;  /* 0xfffffffc00007812 */ /* 0x000fca00078ec0ff */
[----:B------:R-:W-:Y:S02]  /*00f0*/  IMAD.IADD R7, R9, 0x1, -R0 ;  /* 0x0000000109077824 */ /* 0x000fe400078e0a00 */
[----:B------:R-:W-:Y:S02]  /*0100*/  IMAD.MOV.U32 R0, RZ, RZ, RZ ;  /* 0x000000ffff007224 */ /* 0x000fe400078e00ff */
[----:B--2---:R-:W-:Y:S02]  /*0110*/  IMAD.WIDE R4, R7, 0x4, R4 ;  /* 0x0000000407047825 */ /* 0x004fe400078e0204 */
[----:B------:R-:W1:Y:S02]  /*0120*/  LDC.64 R6, c[0x0][0x220] ;  /* 0x00008800ff067b82 */ /* 0x000e640000000a00 */
[----:B------:R-:W2:Y:S04]  /*0130*/  @!P0 LDG.E R0, desc[UR4][R2.64] ;  /* 0x0000000402008981 */ /* 0x000ea8000c1e1900 */
[----:B------:R-:W2:Y:S01]  /*0140*/  @!P0 LDG.E.EL R11, desc[UR4][R4.64] ;  /* 0x00000004040b8981 */ /* 0x000ea2000c2e1900 */
[----:B------:R-:W-:-:S04]  /*0150*/  LOP3.LUT P0, RZ, R8, 0x10, RZ, 0xc0, !PT ;  /* 0x0000001008ff7812 */ /* 0x000fc8000780c0ff */
[C---:B------:R-:W-:Y:S01]  /*0160*/  ISETP.LT.AND P0, PT, R9.reuse, 0x10, !P0 ;  /* 0x000000100900780c */ /* 0x040fe20004701270 */
[----:B-1----:R-:W-:-:S04]  /*0170*/  IMAD.WIDE R6, R9, 0x4, R6 ;  /* 0x0000000409067825 */ /* 0x002fc800078e0206 */
[----:B--2---:R-:W-:-:S08]  /*0180*/  FADD R11, -R11, R0 ;  /* 0x000000000b0b7221 */ /* 0x004fd00000000100 */
[----:B------:R-:W-:Y:S05]  /*0190*/  @!P0 EXIT ;  /* 0x000000000000894d */ /* 0x000fea0003800000 */
[----:B------:R-:W-:Y:S01]  /*01a0*/  STG.E desc[UR4][R6.64], R11 ;  /* 0x0000000b06007986 */ /* 0x000fe2000c101904 */
[----:B------:R-:W-:Y:S05]  /*01b0*/  EXIT ;  /* 0x000000000000794d */ /* 0x000fea0003800000 */
.L_x_0:
[----:B------:R-:W-:-:S00]  /*01c0*/  BRA `(.L_x_0) ;  /* 0xfffffffc00fc7947 */ /* 0x000fc0000383ffff */
[----:B------:R-:W-:-:S00]  /*01d0*/  NOP ;  /* 0x0000000000007918 */ /* 0x000fc00000000000 */
        /* <DEDUP_REMOVED lines=10> */
.L_x_1:


//--------------------- .nv.constant0.triton_poi_fused_sub_5 --------------------------
	.section	.nv.constant0.triton_poi_fused_sub_5,"a",@progbits
	.sectionflags	@""
	.align	4
.nv.constant0.triton_poi_fused_sub_5:
	.zero		556
